//
// Generated by NVIDIA NVVM Compiler
//
// Compiler Build ID: CL-36424714
// Cuda compilation tools, release 13.0, V13.0.88
// Based on NVVM 20.0.0
//

.version 9.0
.target sm_100
.address_size 64

	// .globl	_Z11test_kernelv
.extern .func  (.param .b32 func_retval0) vprintf
(
	.param .b64 vprintf_param_0,
	.param .b64 vprintf_param_1
)
;
.global .align 1 .b8 $str[12] = {100, 111, 32, 110, 111, 116, 104, 105, 110, 103, 10};
.global .align 1 .b8 $str$1[16] = {73, 78, 32, 65, 68, 68, 58, 32, 97, 32, 61, 32, 37, 105, 10};

.visible .entry _Z11test_kernelv()
{
	.reg .b32 	%r<3>;
	.reg .b64 	%rd<3>;

	mov.u64 	%rd1, $str;
	cvta.global.u64 	%rd2, %rd1;
	{ // callseq 0, 0
	.param .b64 param0;
	st.param.b64 	[param0], %rd2;
	.param .b64 param1;
	st.param.b64 	[param1], 0;
	.param .b32 retval0;
	call.uni (retval0), 
	vprintf, 
	(
	param0, 
	param1
	);
	ld.param.b32 	%r1, [retval0];
	} // callseq 0
	ret;

}
	// .globl	_Z3addPiS_S_
.visible .entry _Z3addPiS_S_(
	.param .u64 .ptr .align 1 _Z3addPiS_S__param_0,
	.param .u64 .ptr .align 1 _Z3addPiS_S__param_1,
	.param .u64 .ptr .align 1 _Z3addPiS_S__param_2
)
{
	.local .align 8 .b8 	__local_depot1[8];
	.reg .b64 	%SP;
	.reg .b64 	%SPL;
	.reg .b32 	%r<7>;
	.reg .b64 	%rd<11>;

	mov.u64 	%SPL, __local_depot1;
	cvta.local.u64 	%SP, %SPL;
	ld.param.u64 	%rd1, [_Z3addPiS_S__param_0];
	ld.param.u64 	%rd2, [_Z3addPiS_S__param_1];
	ld.param.u64 	%rd3, [_Z3addPiS_S__param_2];
	cvta.to.global.u64 	%rd4, %rd3;
	cvta.to.global.u64 	%rd5, %rd2;
	cvta.to.global.u64 	%rd6, %rd1;
	add.u64 	%rd7, %SP, 0;
	add.u64 	%rd8, %SPL, 0;
	ld.global.u32 	%r1, [%rd6];
	ld.global.u32 	%r2, [%rd5];
	add.s32 	%r3, %r2, %r1;
	st.global.u32 	[%rd4], %r3;
	ld.global.u32 	%r4, [%rd6];
	st.local.u32 	[%rd8], %r4;
	mov.u64 	%rd9, $str$1;
	cvta.global.u64 	%rd10, %rd9;
	{ // callseq 1, 0
	.param .b64 param0;
	st.param.b64 	[param0], %rd10;
	.param .b64 param1;
	st.param.b64 	[param1], %rd7;
	.param .b32 retval0;
	call.uni (retval0), 
	vprintf, 
	(
	param0, 
	param1
	);
	ld.param.b32 	%r5, [retval0];
	} // callseq 1
	ret;

}


// ===== COMPILED SASS (sm_100) =====

	.target	sm_100

	.elftype	@"ET_EXEC"


//--------------------- .note.nv.tkinfo           --------------------------
	.section	.note.nv.tkinfo,"",@"SHT_NOTE"
	.sectionflags	@"SHF_NOTE_NV_TKINFO"
	.tkinfo
        /*0018*/ 	.word	0x00000002
        /*0030*/ 	.string	""
        /*0030*/ 	.string	"ptxas"
        /*0030*/ 	.string	"Cuda compilation tools, release 13.0, V13.0.88"
        /*0030*/ 	.string	"Build cuda_13.0.r13.0/compiler.36424714_0"
        /*0030*/ 	.string	"-arch sm_100 -m 64 "



//--------------------- .note.nv.cuinfo           --------------------------
	.section	.note.nv.cuinfo,"",@"SHT_NOTE"
	.sectionflags	@"SHF_NOTE_NV_CUINFO"
        /*0018*/ 	.short	0x0002
        /*001a*/ 	.short	0x0064
        /*001c*/ 	.short	0x0082
	.zero		2


//--------------------- .nv.info                  --------------------------
	.section	.nv.info,"",@"SHT_CUDA_INFO"
	.align	4


	//----- nvinfo : EIATTR_REGCOUNT
	.align		4
        /*0000*/ 	.byte	0x04, 0x2f
        /*0002*/ 	.short	(.L_3 - .L_2)
	.align		4
.L_2:
        /*0004*/ 	.word	index@(_Z11test_kernelv)
        /*0008*/ 	.word	0x00000018


	//----- nvinfo : EIATTR_FRAME_SIZE
	.align		4
.L_3:
        /*000c*/ 	.byte	0x04, 0x11
        /*000e*/ 	.short	(.L_5 - .L_4)
	.align		4
.L_4:
        /*0010*/ 	.word	index@(_Z11test_kernelv)
        /*0014*/ 	.word	0x00000000


	//----- nvinfo : EIATTR_REGCOUNT
	.align		4
.L_5:
        /*0018*/ 	.byte	0x04, 0x2f
        /*001a*/ 	.short	(.L_7 - .L_6)
	.align		4
.L_6:
        /*001c*/ 	.word	index@(_Z3addPiS_S_)
        /*0020*/ 	.word	0x00000018


	//----- nvinfo : EIATTR_FRAME_SIZE
	.align		4
.L_7:
        /*0024*/ 	.byte	0x04, 0x11
        /*0026*/ 	.short	(.L_9 - .L_8)
	.align		4
.L_8:
        /*0028*/ 	.word	index@(_Z3addPiS_S_)
        /*002c*/ 	.word	0x00000008


	//----- nvinfo : EIATTR_MIN_STACK_SIZE
	.align		4
.L_9:
        /*0030*/ 	.byte	0x04, 0x12
        /*0032*/ 	.short	(.L_11 - .L_10)
	.align		4
.L_10:
        /*0034*/ 	.word	index@(_Z3addPiS_S_)
        /*0038*/ 	.word	0x00000008


	//----- nvinfo : EIATTR_MIN_STACK_SIZE
	.align		4
.L_11:
        /*003c*/ 	.byte	0x04, 0x12
        /*003e*/ 	.short	(.L_13 - .L_12)
	.align		4
.L_12:
        /*0040*/ 	.word	index@(_Z11test_kernelv)
        /*0044*/ 	.word	0x00000000
.L_13:


//--------------------- .nv.compat                --------------------------
	.section	.nv.compat,"",@"SHT_CUDA_COMPAT_INFO"
	.align	4
        /*0000*/ 	.byte	0x02, 0x09, 0x00, 0x00, 0x02, 0x02, 0x01, 0x00, 0x02, 0x05, 0x05, 0x00, 0x03, 0x07, 0x01, 0x01
        /*0010*/ 	.byte	0x02, 0x03, 0x00, 0x00, 0x02, 0x06, 0x01, 0x00, 0x04, 0x0b, 0x08, 0x00, 0x09, 0x00, 0x00, 0x00
        /*0020*/ 	.byte	0x00, 0x00, 0x00, 0x00


//--------------------- .nv.info._Z3addPiS_S_     --------------------------
	.section	.nv.info._Z3addPiS_S_,"",@"SHT_CUDA_INFO"
	.sectionflags	@""
	.align	4


	//----- nvinfo : EIATTR_CUDA_API_VERSION
	.align		4
        /*0000*/ 	.byte	0x04, 0x37
        /*0002*/ 	.short	(.L_15 - .L_14)
.L_14:
        /*0004*/ 	.word	0x00000082


	//----- nvinfo : EIATTR_KPARAM_INFO
	.align		4
.L_15:
        /*0008*/ 	.byte	0x04, 0x17
        /*000a*/ 	.short	(.L_17 - .L_16)
.L_16:
        /*000c*/ 	.word	0x00000000
        /*0010*/ 	.short	0x0002
        /*0012*/ 	.short	0x0010
        /*0014*/ 	.byte	0x00, 0xf5, 0x21, 0x00


	//----- nvinfo : EIATTR_KPARAM_INFO
	.align		4
.L_17:
        /*0018*/ 	.byte	0x04, 0x17
        /*001a*/ 	.short	(.L_19 - .L_18)
.L_18:
        /*001c*/ 	.word	0x00000000
        /*0020*/ 	.short	0x0001
        /*0022*/ 	.short	0x0008
        /*0024*/ 	.byte	0x00, 0xf5, 0x21, 0x00


	//----- nvinfo : EIATTR_KPARAM_INFO
	.align		4
.L_19:
        /*0028*/ 	.byte	0x04, 0x17
        /*002a*/ 	.short	(.L_21 - .L_20)
.L_20:
        /*002c*/ 	.word	0x00000000
        /*0030*/ 	.short	0x0000
        /*0032*/ 	.short	0x0000
        /*0034*/ 	.byte	0x00, 0xf5, 0x21, 0x00


	//----- nvinfo : EIATTR_SPARSE_MMA_MASK
	.align		4
.L_21:
        /*0038*/ 	.byte	0x03, 0x50
        /*003a*/ 	.short	0x0000


	//----- nvinfo : EIATTR_MAXREG_COUNT
	.align		4
        /*003c*/ 	.byte	0x03, 0x1b
        /*003e*/ 	.short	0x00ff


	//----- nvinfo : EIATTR_EXTERNS
	.align		4
        /*0040*/ 	.byte	0x04, 0x0f
        /*0042*/ 	.short	(.L_23 - .L_22)


	//   ....[0]....
	.align		4
.L_22:
        /*0044*/ 	.word	index@(vprintf)


	//----- nvinfo : EIATTR_MERCURY_ISA_VERSION
	.align		4
.L_23:
        /*0048*/ 	.byte	0x03, 0x5f
        /*004a*/ 	.short	0x0101


	//----- nvinfo : EIATTR_VRC_CTA_INIT_COUNT
	.align		4
        /*004c*/ 	.byte	0x02, 0x4a
	.zero		1
	.zero		1


	//----- nvinfo : EIATTR_SYSCALL_OFFSETS
	.align		4
        /*0050*/ 	.byte	0x04, 0x46
        /*0052*/ 	.short	(.L_25 - .L_24)


	//   ....[0]....
.L_24:
        /*0054*/ 	.word	0x00000160


	//----- nvinfo : EIATTR_EXIT_INSTR_OFFSETS
	.align		4
.L_25:
        /*0058*/ 	.byte	0x04, 0x1c
        /*005a*/ 	.short	(.L_27 - .L_26)


	//   ....[0]....
.L_26:
        /*005c*/ 	.word	0x00000170


	//----- nvinfo : EIATTR_CBANK_PARAM_SIZE
	.align		4
.L_27:
        /*0060*/ 	.byte	0x03, 0x19
        /*0062*/ 	.short	0x0018


	//----- nvinfo : EIATTR_PARAM_CBANK
	.align		4
        /*0064*/ 	.byte	0x04, 0x0a
        /*0066*/ 	.short	(.L_29 - .L_28)
	.align		4
.L_28:
        /*0068*/ 	.word	index@(.nv.constant0._Z3addPiS_S_)
        /*006c*/ 	.short	0x0380
        /*006e*/ 	.short	0x0018


	//----- nvinfo : EIATTR_SW_WAR
	.align		4
.L_29:
        /*0070*/ 	.byte	0x04, 0x36
        /*0072*/ 	.short	(.L_31 - .L_30)
.L_30:
        /*0074*/ 	.word	0x00000008
.L_31:


//--------------------- .nv.info._Z11test_kernelv --------------------------
	.section	.nv.info._Z11test_kernelv,"",@"SHT_CUDA_INFO"
	.sectionflags	@""
	.align	4


	//----- nvinfo : EIATTR_CUDA_API_VERSION
	.align		4
        /*0000*/ 	.byte	0x04, 0x37
        /*0002*/ 	.short	(.L_33 - .L_32)
.L_32:
        /*0004*/ 	.word	0x00000082


	//----- nvinfo : EIATTR_SPARSE_MMA_MASK
	.align		4
.L_33:
        /*0008*/ 	.byte	0x03, 0x50
        /*000a*/ 	.short	0x0000


	//----- nvinfo : EIATTR_MAXREG_COUNT
	.align		4
        /*000c*/ 	.byte	0x03, 0x1b
        /*000e*/ 	.short	0x00ff


	//----- nvinfo : EIATTR_EXTERNS
	.align		4
        /*0010*/ 	.byte	0x04, 0x0f
        /*0012*/ 	.short	(.L_35 - .L_34)


	//   ....[0]....
	.align		4
.L_34:
        /*0014*/ 	.word	index@(vprintf)


	//----- nvinfo : EIATTR_MERCURY_ISA_VERSION
	.align		4
.L_35:
        /*0018*/ 	.byte	0x03, 0x5f
        /*001a*/ 	.short	0x0101


	//----- nvinfo : EIATTR_VRC_CTA_INIT_COUNT
	.align		4
        /*001c*/ 	.byte	0x02, 0x4a
	.zero		1
	.zero		1


	//----- nvinfo : EIATTR_SYSCALL_OFFSETS
	.align		4
        /*0020*/ 	.byte	0x04, 0x46
        /*0022*/ 	.short	(.L_37 - .L_36)


	//   ....[0]....
.L_36:
        /*0024*/ 	.word	0x00000080


	//----- nvinfo : EIATTR_EXIT_INSTR_OFFSETS
	.align		4
.L_37:
        /*0028*/ 	.byte	0x04, 0x1c
        /*002a*/ 	.short	(.L_39 - .L_38)


	//   ....[0]....
.L_38:
        /*002c*/ 	.word	0x00000090


	//----- nvinfo : EIATTR_SW_WAR
	.align		4
.L_39:
        /*0030*/ 	.byte	0x04, 0x36
        /*0032*/ 	.short	(.L_41 - .L_40)
.L_40:
        /*0034*/ 	.word	0x00000008
.L_41:


//--------------------- .nv.callgraph             --------------------------
	.section	.nv.callgraph,"",@"SHT_CUDA_CALLGRAPH"
	.align	4
	.sectionentsize	8
	.align		4
        /*0000*/ 	.word	0x00000000
	.align		4
        /*0004*/ 	.word	0xffffffff
	.align		4
        /*0008*/ 	.word	index@(_Z3addPiS_S_)
	.align		4
        /*000c*/ 	.word	index@(vprintf)
	.align		4
        /*0010*/ 	.word	index@(_Z11test_kernelv)
	.align		4
        /*0014*/ 	.word	index@(vprintf)
	.align		4
        /*0018*/ 	.word	0x00000000
	.align		4
        /*001c*/ 	.word	0xfffffffe
	.align		4
        /*0020*/ 	.word	0x00000000
	.align		4
        /*0024*/ 	.word	0xfffffffd
	.align		4
        /*0028*/ 	.word	0x00000000
	.align		4
        /*002c*/ 	.word	0xfffffffc


//--------------------- .nv.constant4             --------------------------
	.section	.nv.constant4,"a",@progbits
	.align	8
	.align		8
.nv.constant4:
        /*0000*/ 	.dword	vprintf
	.align		8
        /*0008*/ 	.dword	$str
	.align		8
        /*0010*/ 	.dword	$str$1


//--------------------- .text._Z3addPiS_S_        --------------------------
	.section	.text._Z3addPiS_S_,"ax",@progbits
	.align	128
        .global         _Z3addPiS_S_
        .type           _Z3addPiS_S_,@function
        .size           _Z3addPiS_S_,(.L_x_4 - _Z3addPiS_S_)
        .other          _Z3addPiS_S_,@"STO_CUDA_ENTRY STV_DEFAULT"
_Z3addPiS_S_:
.text._Z3addPiS_S_:
[----:B------:R-:W0:Y:S08]  /*0000*/  LDC R1, c[0x0][0x37c] ;  /* 0x0000df00ff017b82 */ /* 0x000e300000000800 */
[----:B------:R-:W1:Y:S01]  /*0010*/  LDC.64 R4, c[0x0][0x388] ;  /* 0x0000e200ff047b82 */ /* 0x000e620000000a00 */
[----:B------:R-:W1:Y:S01]  /*0020*/  LDCU.64 UR4, c[0x0][0x358] ;  /* 0x00006b00ff0477ac */ /* 0x000e620008000a00 */
[----:B0-----:R-:W-:Y:S01]  /*0030*/  VIADD R1, R1, 0xfffffff8 ;  /* 0xfffffff801017836 */ /* 0x001fe20000000000 */
[----:B------:R-:W0:Y:S05]  /*0040*/  LDCU.64 UR6, c[0x4][0x10] ;  /* 0x01000200ff0677ac */ /* 0x000e2a0008000a00 */
[----:B------:R-:W2:Y:S01]  /*0050*/  LDC.64 R2, c[0x0][0x380] ;  /* 0x0000e000ff027b82 */ /* 0x000ea20000000a00 */
[----:B-1----:R-:W3:Y:S04]  /*0060*/  LDG.E R5, desc[UR4][R4.64] ;  /* 0x0000000404057981 */ /* 0x002ee8000c1e1900 */
[----:B--2---:R-:W3:Y:S03]  /*0070*/  LDG.E R0, desc[UR4][R2.64] ;  /* 0x0000000402007981 */ /* 0x004ee6000c1e1900 */
[----:B------:R-:W1:Y:S01]  /*0080*/  LDC.64 R8, c[0x0][0x390] ;  /* 0x0000e400ff087b82 */ /* 0x000e620000000a00 */
[----:B---3--:R-:W-:-:S05]  /*0090*/  IMAD.IADD R0, R0, 0x1, R5 ;  /* 0x0000000100007824 */ /* 0x008fca00078e0205 */
[----:B-1----:R1:W-:Y:S04]  /*00a0*/  STG.E desc[UR4][R8.64], R0 ;  /* 0x0000000008007986 */ /* 0x0023e8000c101904 */
[----:B------:R-:W2:Y:S01]  /*00b0*/  LDG.E R10, desc[UR4][R2.64] ;  /* 0x00000004020a7981 */ /* 0x000ea2000c1e1900 */
[----:B------:R-:W-:Y:S01]  /*00c0*/  MOV R11, 0x0 ;  /* 0x00000000000b7802 */ /* 0x000fe20000000f00 */
[----:B------:R-:W3:Y:S01]  /*00d0*/  LDCU UR4, c[0x0][0x2f8] ;  /* 0x00005f00ff0477ac */ /* 0x000ee20008000800 */
[----:B0-----:R-:W-:Y:S01]  /*00e0*/  MOV R4, UR6 ;  /* 0x0000000600047c02 */ /* 0x001fe20008000f00 */
[----:B------:R-:W-:Y:S01]  /*00f0*/  IMAD.U32 R5, RZ, RZ, UR7 ;  /* 0x00000007ff057e24 */ /* 0x000fe2000f8e00ff */
[----:B------:R1:W0:Y:S01]  /*0100*/  LDC.64 R12, c[0x4][R11] ;  /* 0x010000000b0c7b82 */ /* 0x0002220000000a00 */
[----:B------:R-:W4:Y:S01]  /*0110*/  LDCU UR5, c[0x0][0x2fc] ;  /* 0x00005f80ff0577ac */ /* 0x000f220008000800 */
[----:B---3--:R-:W-:-:S04]  /*0120*/  IADD3 R6, P0, PT, R1, UR4, RZ ;  /* 0x0000000401067c10 */ /* 0x008fc8000ff1e0ff */
[----:B----4-:R-:W-:Y:S01]  /*0130*/  IADD3.X R7, PT, PT, RZ, UR5, RZ, P0, !PT ;  /* 0x00000005ff077c10 */ /* 0x010fe200087fe4ff */
[----:B0-2---:R1:W-:Y:S08]  /*0140*/  STL [R1], R10 ;  /* 0x0000000a01007387 */ /* 0x0053f00000100800 */
[----:B------:R-:W-:-:S07]  /*0150*/  LEPC R20, `(.L_x_0) ;  /* 0x000000001014794e */ /* 0x000fce0000000000 */
[----:B-1----:R-:W-:Y:S05]  /*0160*/  CALL.ABS.NOINC R12 ;  /* 0x000000000c007343 */ /* 0x002fea0003c00000 */
.L_x_0:
[----:B------:R-:W-:Y:S05]  /*0170*/  EXIT ;  /* 0x000000000000794d */ /* 0x000fea0003800000 */
.L_x_1:
[----:B------:R-:W-:-:S00]  /*0180*/  BRA `(.L_x_1) ;  /* 0xfffffffc00fc7947 */ /* 0x000fc0000383ffff */
[----:B------:R-:W-:-:S00]  /*0190*/  NOP ;  /* 0x0000000000007918 */ /* 0x000fc00000000000 */
        /* <DEDUP_REMOVED lines=14> */
.L_x_4:


//--------------------- .text._Z11test_kernelv    --------------------------
	.section	.text._Z11test_kernelv,"ax",@progbits
	.align	128
        .global         _Z11test_kernelv
        .type           _Z11test_kernelv,@function
        .size           _Z11test_kernelv,(.L_x_5 - _Z11test_kernelv)
        .other          _Z11test_kernelv,@"STO_CUDA_ENTRY STV_DEFAULT"
_Z11test_kernelv:
.text._Z11test_kernelv:
[----:B------:R-:W0:Y:S01]  /*0000*/  LDC R1, c[0x0][0x37c] ;  /* 0x0000df00ff017b82 */ /* 0x000e220000000800 */
[----:B------:R-:W-:Y:S01]  /*0010*/  MOV R0, 0x0 ;  /* 0x0000000000007802 */ /* 0x000fe20000000f00 */
[----:B------:R-:W1:Y:S01]  /*0020*/  LDCU.64 UR4, c[0x4][0x8] ;  /* 0x01000100ff0477ac */ /* 0x000e620008000a00 */
[----:B------:R-:W-:-:S05]  /*0030*/  CS2R R6, SRZ ;  /* 0x0000000000067805 */ /* 0x000fca000001ff00 */
[----:B------:R2:W3:Y:S01]  /*0040*/  LDC.64 R2, c[0x4][R0] ;  /* 0x0100000000027b82 */ /* 0x0004e20000000a00 */
[----:B-1----:R-:W-:Y:S02]  /*0050*/  IMAD.U32 R4, RZ, RZ, UR4 ;  /* 0x00000004ff047e24 */ /* 0x002fe4000f8e00ff */
[----:B--2---:R-:W-:-:S07]  /*0060*/  IMAD.U32 R5, RZ, RZ, UR5 ;  /* 0x00000005ff057e24 */ /* 0x004fce000f8e00ff */
[----:B------:R-:W-:-:S07]  /*0070*/  LEPC R20, `(.L_x_2) ;  /* 0x000000001014794e */ /* 0x000fce0000000000 */
[----:B0--3--:R-:W-:Y:S05]  /*0080*/  CALL.ABS.NOINC R2 ;  /* 0x0000000002007343 */ /* 0x009fea0003c00000 */
.L_x_2:
[----:B------:R-:W-:Y:S05]  /*0090*/  EXIT ;  /* 0x000000000000794d */ /* 0x000fea0003800000 */
.L_x_3:
        /* <DEDUP_REMOVED lines=14> */
.L_x_5:


//--------------------- .nv.global.init           --------------------------
	.section	.nv.global.init,"aw",@progbits
.nv.global.init:
	.type		$str,@object
	.size		$str,($str$1 - $str)
$str:
        /*0000*/ 	.byte	0x64, 0x6f, 0x20, 0x6e, 0x6f, 0x74, 0x68, 0x69, 0x6e, 0x67, 0x0a, 0x00
	.type		$str$1,@object
	.size		$str$1,(.L_1 - $str$1)
$str$1:
        /*000c*/ 	.byte	0x49, 0x4e, 0x20, 0x41, 0x44, 0x44, 0x3a, 0x20, 0x61, 0x20, 0x3d, 0x20, 0x25, 0x69, 0x0a, 0x00
.L_1:


//--------------------- .nv.shared.reserved.0     --------------------------
	.section	.nv.shared.reserved.0,"aw",@nobits
	.weak		__nv_reservedSMEM_offset_0_alias
	.size		__nv_reservedSMEM_offset_0_alias, 0, 64
	.other		__nv_reservedSMEM_offset_0_alias,@"STO_CUDA_RESERVED_SHARED STV_DEFAULT"
__nv_reservedSMEM_offset_0_alias:
	.zero		0
	.zero		64


//--------------------- .nv.constant0._Z3addPiS_S_ --------------------------
	.section	.nv.constant0._Z3addPiS_S_,"a",@progbits
	.sectionflags	@""
	.align	4
.nv.constant0._Z3addPiS_S_:
	.zero		920


//--------------------- .nv.constant0._Z11test_kernelv --------------------------
	.section	.nv.constant0._Z11test_kernelv,"a",@progbits
	.sectionflags	@""
	.align	4
.nv.constant0._Z11test_kernelv:
	.zero		896


//--------------------- SYMBOLS --------------------------

	.type		.nv.reservedSmem.offset0,@object
	.size		.nv.reservedSmem.offset0,0x4
	.type		vprintf,@function
